	.headerflags	@"EF_CUDA_TEXMODE_UNIFIED EF_CUDA_64BIT_ADDRESS EF_CUDA_ACCELERATORS EF_CUDA_SM90 EF_CUDA_VIRTUAL_SM(EF_CUDA_SM90)"
	.elftype	@"ET_EXEC"


//--------------------- .nv.info                  --------------------------
	.section	.nv.info,"",@"SHT_CUDA_INFO"
	.align	4


	//----- nvinfo : EIATTR_REGCOUNT
	.align		4
        /*0000*/ 	.byte	0x04, 0x2f
        /*0002*/ 	.short	(.L_1 - .L_0)
	.align		4
.L_0:
        /*0004*/ 	.word	index@(triton_poi_fused_convolution_relu_0)
        /*0008*/ 	.word	0x0000000c


	//----- nvinfo : EIATTR_MIN_STACK_SIZE
	.align		4
.L_1:
        /*000c*/ 	.byte	0x04, 0x12
        /*000e*/ 	.short	(.L_3 - .L_2)
	.align		4
.L_2:
        /*0010*/ 	.word	index@(triton_poi_fused_convolution_relu_0)
        /*0014*/ 	.word	0x00000000


	//----- nvinfo : EIATTR_FRAME_SIZE
	.align		4
.L_3:
        /*0018*/ 	.byte	0x04, 0x11
        /*001a*/ 	.short	(.L_5 - .L_4)
	.align		4
.L_4:
        /*001c*/ 	.word	index@(triton_poi_fused_convolution_relu_0)
        /*0020*/ 	.word	0x00000000


	//----- nvinfo : EIATTR_MIN_STACK_SIZE
	.align		4
.L_5:
        /*0024*/ 	.byte	0x04, 0x12
        /*0026*/ 	.short	(.L_7 - .L_6)
	.align		4
.L_6:
        /*0028*/ 	.word	index@(triton_poi_fused_convolution_relu_0)
        /*002c*/ 	.word	0x00000000
.L_7:


//--------------------- .nv.info.triton_poi_fused_convolution_relu_0 --------------------------
	.section	.nv.info.triton_poi_fused_convolution_relu_0,"",@"SHT_CUDA_INFO"
	.sectionflags	@""
	.align	4


	//----- nvinfo : EIATTR_CUDA_API_VERSION
	.align		4
        /*0000*/ 	.byte	0x04, 0x37
        /*0002*/ 	.short	(.L_9 - .L_8)
.L_8:
        /*0004*/ 	.word	0x0000007c


	//----- nvinfo : EIATTR_KPARAM_INFO
	.align		4
.L_9:
        /*0008*/ 	.byte	0x04, 0x17
        /*000a*/ 	.short	(.L_11 - .L_10)
.L_10:
        /*000c*/ 	.word	0x00000000
        /*0010*/ 	.short	0x0002
        /*0012*/ 	.short	0x0010
        /*0014*/ 	.byte	0x00, 0xf0, 0x11, 0x00


	//----- nvinfo : EIATTR_KPARAM_INFO
	.align		4
.L_11:
        /*0018*/ 	.byte	0x04, 0x17
        /*001a*/ 	.short	(.L_13 - .L_12)
.L_12:
        /*001c*/ 	.word	0x00000000
        /*0020*/ 	.short	0x0001
        /*0022*/ 	.short	0x0008
        /*0024*/ 	.byte	0x00, 0xf4, 0x21, 0x00


	//----- nvinfo : EIATTR_KPARAM_INFO
	.align		4
.L_13:
        /*0028*/ 	.byte	0x04, 0x17
        /*002a*/ 	.short	(.L_15 - .L_14)
.L_14:
        /*002c*/ 	.word	0x00000000
        /*0030*/ 	.short	0x0000
        /*0032*/ 	.short	0x0000
        /*0034*/ 	.byte	0x00, 0xf4, 0x21, 0x00


	//----- nvinfo : EIATTR_SPARSE_MMA_MASK
	.align		4
.L_15:
        /*0038*/ 	.byte	0x03, 0x50
        /*003a*/ 	.short	0x0000


	//----- nvinfo : EIATTR_MAXREG_COUNT
	.align		4
        /*003c*/ 	.byte	0x03, 0x1b
        /*003e*/ 	.short	0x00ff


	//----- nvinfo : EIATTR_EXIT_INSTR_OFFSETS
	.align		4
        /*0040*/ 	.byte	0x04, 0x1c
        /*0042*/ 	.short	(.L_17 - .L_16)


	//   ....[0]....
.L_16:
        /*0044*/ 	.word	0x000001b0


	//----- nvinfo : EIATTR_REQNTID
	.align		4
.L_17:
        /*0048*/ 	.byte	0x04, 0x10
        /*004a*/ 	.short	(.L_19 - .L_18)
.L_18:
        /*004c*/ 	.word	0x00000100
        /*0050*/ 	.word	0x00000001
        /*0054*/ 	.word	0x00000001


	//----- nvinfo : EIATTR_CBANK_PARAM_SIZE
	.align		4
.L_19:
        /*0058*/ 	.byte	0x03, 0x19
        /*005a*/ 	.short	0x0014


	//----- nvinfo : EIATTR_PARAM_CBANK
	.align		4
        /*005c*/ 	.byte	0x04, 0x0a
        /*005e*/ 	.short	(.L_21 - .L_20)
	.align		4
.L_20:
        /*0060*/ 	.word	index@(.nv.constant0.triton_poi_fused_convolution_relu_0)
        /*0064*/ 	.short	0x0210
        /*0066*/ 	.short	0x0014


	//----- nvinfo : EIATTR_SW_WAR
	.align		4
.L_21:
        /*0068*/ 	.byte	0x04, 0x36
        /*006a*/ 	.short	(.L_23 - .L_22)
.L_22:
        /*006c*/ 	.word	0x00000008
.L_23:


//--------------------- .nv.callgraph             --------------------------
	.section	.nv.callgraph,"",@"SHT_CUDA_CALLGRAPH"
	.align	4
	.sectionentsize	8
	.align		4
        /*0000*/ 	.word	0x00000000
	.align		4
        /*0004*/ 	.word	0xffffffff
	.align		4
        /*0008*/ 	.word	0x00000000
	.align		4
        /*000c*/ 	.word	0xfffffffe
	.align		4
        /*0010*/ 	.word	0x00000000
	.align		4
        /*0014*/ 	.word	0xfffffffd
	.align		4
        /*0018*/ 	.word	0x00000000
	.align		4
        /*001c*/ 	.word	0xfffffffc


//--------------------- .text.triton_poi_fused_convolution_relu_0 --------------------------
	.section	.text.triton_poi_fused_convolution_relu_0,"ax",@progbits
	.align	128
        .global         triton_poi_fused_convolution_relu_0
        .type           triton_poi_fused_convolution_relu_0,@function
        .size           triton_poi_fused_convolution_relu_0,(.L_x_1 - triton_poi_fused_convolution_relu_0)
        .other          triton_poi_fused_convolution_relu_0,@"STO_CUDA_ENTRY STV_DEFAULT"
triton_poi_fused_convolution_relu_0:
.text.triton_poi_fused_convolution_relu_0:
[----:B------:R-:W-:Y:S01]  /*0000*/  LDC R1, c[0x0][0x28] ;  /* 0x00000a00ff017b82 */ /* 0x000fe20000000800 */
[----:B------:R-:W1:Y:S07]  /*0010*/  S2R R0, SR_TID.X ;  /* 0x0000000000007919 */ /* 0x000e6e0000002100 */
[----:B------:R-:W2:Y:S01]  /*0020*/  LDC.64 R4, c[0x0][0x218] ;  /* 0x00008600ff047b82 */ /* 0x000ea20000000a00 */
[----:B------:R-:W-:Y:S01]  /*0030*/  ULDC.64 UR4, c[0x0][0x208] ;  /* 0x0000820000047ab9 */ /* 0x000fe20000000a00 */
[----:B------:R-:W3:Y:S06]  /*0040*/  S2R R7, SR_CTAID.X ;  /* 0x0000000000077919 */ /* 0x000eec0000002500 */
[----:B------:R-:W4:Y:S01]  /*0050*/  LDC.64 R2, c[0x0][0x210] ;  /* 0x00008400ff027b82 */ /* 0x000f220000000a00 */
[----:B-1----:R-:W-:Y:S01]  /*0060*/  IMAD.SHL.U32 R0, R0, 0x2, RZ ;  /* 0x0000000200007824 */ /* 0x002fe200078e00ff */
[----:B---3--:R-:W-:-:S04]  /*0070*/  SHF.R.S32.HI R6, RZ, 0x16, R7 ;  /* 0x00000016ff067819 */ /* 0x008fc80000011407 */
[----:B------:R-:W-:Y:S02]  /*0080*/  LOP3.LUT R0, R0, 0x1fe, RZ, 0xc0, !PT ;  /* 0x000001fe00007812 */ /* 0x000fe400078ec0ff */
[----:B------:R-:W-:-:S03]  /*0090*/  SGXT R6, R6, 0x1 ;  /* 0x000000010606781a */ /* 0x000fc60000000200 */
[----:B------:R-:W-:-:S04]  /*00a0*/  IMAD R7, R7, 0x200, R0 ;  /* 0x0000020007077824 */ /* 0x000fc800078e0200 */
[----:B----4-:R-:W-:Y:S01]  /*00b0*/  IMAD.WIDE R2, R7, 0x4, R2 ;  /* 0x0000000407027825 */ /* 0x010fe200078e0202 */
[----:B------:R-:W-:-:S04]  /*00c0*/  LEA.HI R6, R6, R7, RZ, 0xc ;  /* 0x0000000706067211 */ /* 0x000fc800078f60ff */
[----:B------:R-:W-:-:S04]  /*00d0*/  SHF.R.S32.HI R6, RZ, 0xc, R6 ;  /* 0x0000000cff067819 */ /* 0x000fc80000011406 */
[----:B------:R-:W-:-:S04]  /*00e0*/  LEA.HI R0, R6, R6, RZ, 0x8 ;  /* 0x0000000606007211 */ /* 0x000fc800078f40ff */
[----:B------:R-:W-:-:S05]  /*00f0*/  LOP3.LUT R9, R0, 0xffffff00, RZ, 0xc0, !PT ;  /* 0xffffff0000097812 */ /* 0x000fca00078ec0ff */
[----:B------:R-:W-:Y:S02]  /*0100*/  IMAD.IADD R9, R6, 0x1, -R9 ;  /* 0x0000000106097824 */ /* 0x000fe400078e0a09 */
[----:B------:R-:W3:Y:S02]  /*0110*/  LDG.E.64 R6, desc[UR4][R2.64] ;  /* 0x0000000402067981 */ /* 0x000ee4000c1e1b00 */
[----:B--2---:R-:W-:-:S06]  /*0120*/  IMAD.WIDE R4, R9, 0x4, R4 ;  /* 0x0000000409047825 */ /* 0x004fcc00078e0204 */
[----:B------:R-:W3:Y:S02]  /*0130*/  LDG.E.EL R4, desc[UR4][R4.64] ;  /* 0x0000000404047981 */ /* 0x000ee4000c2e1900 */
[CC--:B---3--:R-:W-:Y:S01]  /*0140*/  FSETP.GEU.AND P0, PT, R6.reuse, -R4.reuse, PT ;  /* 0x800000040600720b */ /* 0x0c8fe20003f0e000 */
[--C-:B------:R-:W-:Y:S01]  /*0150*/  FADD R6, R6, R4.reuse ;  /* 0x0000000406067221 */ /* 0x100fe20000000000 */
[C---:B------:R-:W-:Y:S01]  /*0160*/  FADD R0, R7.reuse, R4 ;  /* 0x0000000407007221 */ /* 0x040fe20000000000 */
[----:B------:R-:W-:-:S03]  /*0170*/  FSETP.GEU.AND P1, PT, R7, -R4, PT ;  /* 0x800000040700720b */ /* 0x000fc60003f2e000 */
[----:B------:R-:W-:Y:S02]  /*0180*/  FSEL R6, R6, RZ, P0 ;  /* 0x000000ff06067208 */ /* 0x000fe40000000000 */
[----:B------:R-:W-:-:S05]  /*0190*/  FSEL R7, R0, RZ, P1 ;  /* 0x000000ff00077208 */ /* 0x000fca0000800000 */
[----:B------:R-:W-:Y:S01]  /*01a0*/  STG.E.64 desc[UR4][R2.64], R6 ;  /* 0x0000000602007986 */ /* 0x000fe2000c101b04 */
[----:B------:R-:W-:Y:S05]  /*01b0*/  EXIT ;  /* 0x000000000000794d */ /* 0x000fea0003800000 */
.L_x_0:
[----:B------:R-:W-:-:S00]  /*01c0*/  BRA `(.L_x_0) ;  /* 0xfffffffc00fc7947 */ /* 0x000fc0000383ffff */
[----:B------:R-:W-:-:S00]  /*01d0*/  NOP ;  /* 0x0000000000007918 */ /* 0x000fc00000000000 */
        /* <DEDUP_REMOVED lines=10> */
.L_x_1:


//--------------------- .nv.constant0.triton_poi_fused_convolution_relu_0 --------------------------
	.section	.nv.constant0.triton_poi_fused_convolution_relu_0,"a",@progbits
	.sectionflags	@""
	.align	4
.nv.constant0.triton_poi_fused_convolution_relu_0:
	.zero		548
